	.headerflags	@"EF_CUDA_TEXMODE_UNIFIED EF_CUDA_64BIT_ADDRESS EF_CUDA_ACCELERATORS EF_CUDA_SM90 EF_CUDA_VIRTUAL_SM(EF_CUDA_SM90)"
	.elftype	@"ET_EXEC"


//--------------------- .nv.info                  --------------------------
	.section	.nv.info,"",@"SHT_CUDA_INFO"
	.align	4


	//----- nvinfo : EIATTR_REGCOUNT
	.align		4
        /*0000*/ 	.byte	0x04, 0x2f
        /*0002*/ 	.short	(.L_3 - .L_2)
	.align		4
.L_2:
        /*0004*/ 	.word	index@(triton_poi_fused__native_batch_norm_legit_no_training_convolution_hardtanh_52)
        /*0008*/ 	.word	0x00000020


	//----- nvinfo : EIATTR_MIN_STACK_SIZE
	.align		4
.L_3:
        /*000c*/ 	.byte	0x04, 0x12
        /*000e*/ 	.short	(.L_5 - .L_4)
	.align		4
.L_4:
        /*0010*/ 	.word	index@(triton_poi_fused__native_batch_norm_legit_no_training_convolution_hardtanh_52)
        /*0014*/ 	.word	0x00000000


	//----- nvinfo : EIATTR_FRAME_SIZE
	.align		4
.L_5:
        /*0018*/ 	.byte	0x04, 0x11
        /*001a*/ 	.short	(.L_7 - .L_6)
	.align		4
.L_6:
        /*001c*/ 	.word	index@(triton_poi_fused__native_batch_norm_legit_no_training_convolution_hardtanh_52)
        /*0020*/ 	.word	0x00000000


	//----- nvinfo : EIATTR_MIN_STACK_SIZE
	.align		4
.L_7:
        /*0024*/ 	.byte	0x04, 0x12
        /*0026*/ 	.short	(.L_9 - .L_8)
	.align		4
.L_8:
        /*0028*/ 	.word	index@(triton_poi_fused__native_batch_norm_legit_no_training_convolution_hardtanh_52)
        /*002c*/ 	.word	0x00000000
.L_9:


//--------------------- .nv.info.triton_poi_fused__native_batch_norm_legit_no_training_convolution_hardtanh_52 --------------------------
	.section	.nv.info.triton_poi_fused__native_batch_norm_legit_no_training_convolution_hardtanh_52,"",@"SHT_CUDA_INFO"
	.sectionflags	@""
	.align	4


	//----- nvinfo : EIATTR_CUDA_API_VERSION
	.align		4
        /*0000*/ 	.byte	0x04, 0x37
        /*0002*/ 	.short	(.L_11 - .L_10)
.L_10:
        /*0004*/ 	.word	0x0000007c


	//----- nvinfo : EIATTR_KPARAM_INFO
	.align		4
.L_11:
        /*0008*/ 	.byte	0x04, 0x17
        /*000a*/ 	.short	(.L_13 - .L_12)
.L_12:
        /*000c*/ 	.word	0x00000000
        /*0010*/ 	.short	0x0007
        /*0012*/ 	.short	0x0038
        /*0014*/ 	.byte	0x00, 0xf0, 0x11, 0x00


	//----- nvinfo : EIATTR_KPARAM_INFO
	.align		4
.L_13:
        /*0018*/ 	.byte	0x04, 0x17
        /*001a*/ 	.short	(.L_15 - .L_14)
.L_14:
        /*001c*/ 	.word	0x00000000
        /*0020*/ 	.short	0x0006
        /*0022*/ 	.short	0x0030
        /*0024*/ 	.byte	0x00, 0xf4, 0x21, 0x00


	//----- nvinfo : EIATTR_KPARAM_INFO
	.align		4
.L_15:
        /*0028*/ 	.byte	0x04, 0x17
        /*002a*/ 	.short	(.L_17 - .L_16)
.L_16:
        /*002c*/ 	.word	0x00000000
        /*0030*/ 	.short	0x0005
        /*0032*/ 	.short	0x0028
        /*0034*/ 	.byte	0x00, 0xf4, 0x21, 0x00


	//----- nvinfo : EIATTR_KPARAM_INFO
	.align		4
.L_17:
        /*0038*/ 	.byte	0x04, 0x17
        /*003a*/ 	.short	(.L_19 - .L_18)
.L_18:
        /*003c*/ 	.word	0x00000000
        /*0040*/ 	.short	0x0004
        /*0042*/ 	.short	0x0020
        /*0044*/ 	.byte	0x00, 0xf4, 0x21, 0x00


	//----- nvinfo : EIATTR_KPARAM_INFO
	.align		4
.L_19:
        /*0048*/ 	.byte	0x04, 0x17
        /*004a*/ 	.short	(.L_21 - .L_20)
.L_20:
        /*004c*/ 	.word	0x00000000
        /*0050*/ 	.short	0x0003
        /*0052*/ 	.short	0x0018
        /*0054*/ 	.byte	0x00, 0xf4, 0x21, 0x00


	//----- nvinfo : EIATTR_KPARAM_INFO
	.align		4
.L_21:
        /*0058*/ 	.byte	0x04, 0x17
        /*005a*/ 	.short	(.L_23 - .L_22)
.L_22:
        /*005c*/ 	.word	0x00000000
        /*0060*/ 	.short	0x0002
        /*0062*/ 	.short	0x0010
        /*0064*/ 	.byte	0x00, 0xf4, 0x21, 0x00


	//----- nvinfo : EIATTR_KPARAM_INFO
	.align		4
.L_23:
        /*0068*/ 	.byte	0x04, 0x17
        /*006a*/ 	.short	(.L_25 - .L_24)
.L_24:
        /*006c*/ 	.word	0x00000000
        /*0070*/ 	.short	0x0001
        /*0072*/ 	.short	0x0008
        /*0074*/ 	.byte	0x00, 0xf4, 0x21, 0x00


	//----- nvinfo : EIATTR_KPARAM_INFO
	.align		4
.L_25:
        /*0078*/ 	.byte	0x04, 0x17
        /*007a*/ 	.short	(.L_27 - .L_26)
.L_26:
        /*007c*/ 	.word	0x00000000
        /*0080*/ 	.short	0x0000
        /*0082*/ 	.short	0x0000
        /*0084*/ 	.byte	0x00, 0xf4, 0x21, 0x00


	//----- nvinfo : EIATTR_SPARSE_MMA_MASK
	.align		4
.L_27:
        /*0088*/ 	.byte	0x03, 0x50
        /*008a*/ 	.short	0x0000


	//----- nvinfo : EIATTR_MAXREG_COUNT
	.align		4
        /*008c*/ 	.byte	0x03, 0x1b
        /*008e*/ 	.short	0x00ff


	//----- nvinfo : EIATTR_EXIT_INSTR_OFFSETS
	.align		4
        /*0090*/ 	.byte	0x04, 0x1c
        /*0092*/ 	.short	(.L_29 - .L_28)


	//   ....[0]....
.L_28:
        /*0094*/ 	.word	0x00000890


	//   ....[1]....
        /*0098*/ 	.word	0x000008b0


	//----- nvinfo : EIATTR_REQNTID
	.align		4
.L_29:
        /*009c*/ 	.byte	0x04, 0x10
        /*009e*/ 	.short	(.L_31 - .L_30)
.L_30:
        /*00a0*/ 	.word	0x00000080
        /*00a4*/ 	.word	0x00000001
        /*00a8*/ 	.word	0x00000001


	//----- nvinfo : EIATTR_CBANK_PARAM_SIZE
	.align		4
.L_31:
        /*00ac*/ 	.byte	0x03, 0x19
        /*00ae*/ 	.short	0x003c


	//----- nvinfo : EIATTR_PARAM_CBANK
	.align		4
        /*00b0*/ 	.byte	0x04, 0x0a
        /*00b2*/ 	.short	(.L_33 - .L_32)
	.align		4
.L_32:
        /*00b4*/ 	.word	index@(.nv.constant0.triton_poi_fused__native_batch_norm_legit_no_training_convolution_hardtanh_52)
        /*00b8*/ 	.short	0x0210
        /*00ba*/ 	.short	0x003c


	//----- nvinfo : EIATTR_SW_WAR
	.align		4
.L_33:
        /*00bc*/ 	.byte	0x04, 0x36
        /*00be*/ 	.short	(.L_35 - .L_34)
.L_34:
        /*00c0*/ 	.word	0x00000008
.L_35:


//--------------------- .nv.callgraph             --------------------------
	.section	.nv.callgraph,"",@"SHT_CUDA_CALLGRAPH"
	.align	4
	.sectionentsize	8
	.align		4
        /*0000*/ 	.word	0x00000000
	.align		4
        /*0004*/ 	.word	0xffffffff
	.align		4
        /*0008*/ 	.word	0x00000000
	.align		4
        /*000c*/ 	.word	0xfffffffe
	.align		4
        /*0010*/ 	.word	0x00000000
	.align		4
        /*0014*/ 	.word	0xfffffffd
	.align		4
        /*0018*/ 	.word	0x00000000
	.align		4
        /*001c*/ 	.word	0xfffffffc


//--------------------- .nv.constant4             --------------------------
	.section	.nv.constant4,"a",@progbits
	.align	8
	.align		8
.nv.constant4:
        /*0000*/ 	.dword	_$_str
	.align		8
        /*0008*/ 	.dword	_$_str_$_2


//--------------------- .text.triton_poi_fused__native_batch_norm_legit_no_training_convolution_hardtanh_52 --------------------------
	.section	.text.triton_poi_fused__native_batch_norm_legit_no_training_convolution_hardtanh_52,"ax",@progbits
	.align	128
        .global         triton_poi_fused__native_batch_norm_legit_no_training_convolution_hardtanh_52
        .type           triton_poi_fused__native_batch_norm_legit_no_training_convolution_hardtanh_52,@function
        .size           triton_poi_fused__native_batch_norm_legit_no_training_convolution_hardtanh_52,(.L_x_1 - triton_poi_fused__native_batch_norm_legit_no_training_convolution_hardtanh_52)
        .other          triton_poi_fused__native_batch_norm_legit_no_training_convolution_hardtanh_52,@"STO_CUDA_ENTRY STV_DEFAULT"
triton_poi_fused__native_batch_norm_legit_no_training_convolution_hardtanh_52:
.text.triton_poi_fused__native_batch_norm_legit_no_training_convolution_hardtanh_52:
[----:B------:R-:W0:Y:S01]  /*0000*/  LDC R1, c[0x0][0x28] ;  /* 0x00000a00ff017b82 */ /* 0x000e220000000800 */
[----:B------:R-:W1:Y:S07]  /*0010*/  S2R R0, SR_TID.X ;  /* 0x0000000000007919 */ /* 0x000e6e0000002100 */
[----:B------:R-:W2:Y:S01]  /*0020*/  LDC.64 R6, c[0x0][0x228] ;  /* 0x00008a00ff067b82 */ /* 0x000ea20000000a00 */
[----:B------:R-:W-:Y:S01]  /*0030*/  CS2R R4, SRZ ;  /* 0x0000000000047805 */ /* 0x000fe2000001ff00 */
[----:B------:R-:W-:Y:S01]  /*0040*/  ULDC.64 UR4, c[0x0][0x208] ;  /* 0x0000820000047ab9 */ /* 0x000fe20000000a00 */
[----:B------:R-:W3:Y:S01]  /*0050*/  S2R R3, SR_CTAID.X ;  /* 0x0000000000037919 */ /* 0x000ee20000002500 */
[----:B------:R-:W-:-:S04]  /*0060*/  CS2R R18, SRZ ;  /* 0x0000000000127805 */ /* 0x000fc8000001ff00 */
[----:B------:R-:W4:Y:S08]  /*0070*/  LDC.64 R16, c[0x0][0x218] ;  /* 0x00008600ff107b82 */ /* 0x000f300000000a00 */
[----:B------:R-:W5:Y:S01]  /*0080*/  LDC.64 R26, c[0x0][0x230] ;  /* 0x00008c00ff1a7b82 */ /* 0x000f620000000a00 */
[----:B-1----:R-:W-:-:S04]  /*0090*/  SHF.L.U32 R0, R0, 0x2, RZ ;  /* 0x0000000200007819 */ /* 0x002fc800000006ff */
[----:B------:R-:W-:-:S04]  /*00a0*/  LOP3.LUT R0, R0, 0x1fc, RZ, 0xc0, !PT ;  /* 0x000001fc00007812 */ /* 0x000fc800078ec0ff */
[----:B---3--:R-:W-:-:S04]  /*00b0*/  LEA R0, R3, R0, 0x9 ;  /* 0x0000000003007211 */ /* 0x008fc800078e48ff */
[----:B------:R-:W-:Y:S01]  /*00c0*/  IADD3 R21, R0, 0x2, RZ ;  /* 0x0000000200157810 */ /* 0x000fe20007ffe0ff */
[C---:B------:R-:W-:Y:S01]  /*00d0*/  IMAD.HI R2, R0.reuse, 0x50e89cc3, RZ ;  /* 0x50e89cc300027827 */ /* 0x040fe200078e02ff */
[----:B------:R-:W-:-:S04]  /*00e0*/  ISETP.GE.AND P0, PT, R0, 0xca80, PT ;  /* 0x0000ca800000780c */ /* 0x000fc80003f06270 */
[----:B------:R-:W-:-:S04]  /*00f0*/  SHF.R.U32.HI R3, RZ, 0x1f, R2 ;  /* 0x0000001fff037819 */ /* 0x000fc80000011602 */
[----:B------:R-:W-:-:S05]  /*0100*/  LEA.HI.SX32 R3, R2, R3, 0x18 ;  /* 0x0000000302037211 */ /* 0x000fca00078fc2ff */
[----:B------:R-:W-:Y:S02]  /*0110*/  IMAD R2, R3, -0x32a, R0 ;  /* 0xfffffcd603027824 */ /* 0x000fe400078e0200 */
[----:B------:R-:W-:-:S04]  /*0120*/  IMAD.HI R3, R21, 0x50e89cc3, RZ ;  /* 0x50e89cc315037827 */ /* 0x000fc800078e02ff */
[----:B--2---:R-:W-:Y:S01]  /*0130*/  IMAD.WIDE R8, R2, 0x4, R6 ;  /* 0x0000000402087825 */ /* 0x004fe200078e0206 */
[----:B------:R-:W-:-:S04]  /*0140*/  SHF.R.U32.HI R10, RZ, 0x1f, R3 ;  /* 0x0000001fff0a7819 */ /* 0x000fc80000011603 */
[----:B------:R-:W-:Y:S01]  /*0150*/  LEA.HI.SX32 R10, R3, R10, 0x18 ;  /* 0x0000000a030a7211 */ /* 0x000fe200078fc2ff */
[----:B------:R1:W2:Y:S04]  /*0160*/  @!P0 LDG.E.EL.64 R4, desc[UR4][R8.64] ;  /* 0x0000000408048981 */ /* 0x0002a8000c2e1b00 */
[----:B------:R-:W-:Y:S02]  /*0170*/  IMAD R21, R10, -0x32a, R21 ;  /* 0xfffffcd60a157824 */ /* 0x000fe400078e0215 */
[----:B------:R-:W1:Y:S02]  /*0180*/  LDC.64 R10, c[0x0][0x220] ;  /* 0x00008800ff0a7b82 */ /* 0x000e640000000a00 */
[----:B------:R-:W-:-:S05]  /*0190*/  IMAD.WIDE R6, R21, 0x4, R6 ;  /* 0x0000000415067825 */ /* 0x000fca00078e0206 */
[----:B------:R3:W2:Y:S01]  /*01a0*/  @!P0 LDG.E.EL.64 R18, desc[UR4][R6.64] ;  /* 0x0000000406128981 */ /* 0x0006a2000c2e1b00 */
[----:B------:R-:W-:Y:S01]  /*01b0*/  CS2R R22, SRZ ;  /* 0x0000000000167805 */ /* 0x000fe2000001ff00 */
[--C-:B----4-:R-:W-:Y:S01]  /*01c0*/  IMAD.WIDE R14, R2, 0x4, R16.reuse ;  /* 0x00000004020e7825 */ /* 0x110fe200078e0210 */
[----:B------:R-:W-:Y:S02]  /*01d0*/  CS2R R12, SRZ ;  /* 0x00000000000c7805 */ /* 0x000fe4000001ff00 */
[----:B------:R-:W-:Y:S01]  /*01e0*/  CS2R R24, SRZ ;  /* 0x0000000000187805 */ /* 0x000fe2000001ff00 */
[----:B------:R-:W-:-:S04]  /*01f0*/  IMAD.WIDE R16, R21, 0x4, R16 ;  /* 0x0000000415107825 */ /* 0x000fc800078e0210 */
[----:B-1----:R-:W-:-:S04]  /*0200*/  IMAD.WIDE R8, R2, 0x4, R10 ;  /* 0x0000000402087825 */ /* 0x002fc800078e020a */
[----:B------:R-:W-:Y:S01]  /*0210*/  IMAD.WIDE R28, R21, 0x4, R10 ;  /* 0x00000004151c7825 */ /* 0x000fe200078e020a */
[----:B---3--:R-:W-:Y:S01]  /*0220*/  CS2R R6, SRZ ;  /* 0x0000000000067805 */ /* 0x008fe2000001ff00 */
[----:B------:R-:W1:Y:S01]  /*0230*/  LDC.64 R10, c[0x0][0x238] ;  /* 0x00008e00ff0a7b82 */ /* 0x000e620000000a00 */
[----:B------:R3:W4:Y:S04]  /*0240*/  @!P0 LDG.E.EL.64 R22, desc[UR4][R16.64] ;  /* 0x0000000410168981 */ /* 0x000728000c2e1b00 */
[----:B------:R-:W4:Y:S04]  /*0250*/  @!P0 LDG.E.EL.64 R6, desc[UR4][R8.64] ;  /* 0x0000000408068981 */ /* 0x000f28000c2e1b00 */
[----:B------:R5:W4:Y:S01]  /*0260*/  @!P0 LDG.E.EL.64 R12, desc[UR4][R28.64] ;  /* 0x000000041c0c8981 */ /* 0x000b22000c2e1b00 */
[----:B---3--:R-:W-:-:S03]  /*0270*/  CS2R R16, SRZ ;  /* 0x0000000000107805 */ /* 0x008fc6000001ff00 */
[----:B------:R-:W3:Y:S01]  /*0280*/  @!P0 LDG.E.EL.64 R24, desc[UR4][R14.64] ;  /* 0x000000040e188981 */ /* 0x000ee2000c2e1b00 */
[----:B-----5:R-:W-:-:S04]  /*0290*/  IMAD.WIDE R28, R2, 0x4, R26 ;  /* 0x00000004021c7825 */ /* 0x020fc800078e021a */
[----:B------:R-:W-:-:S05]  /*02a0*/  IMAD.WIDE R26, R21, 0x4, R26 ;  /* 0x00000004151a7825 */ /* 0x000fca00078e021a */
[----:B------:R1:W5:Y:S02]  /*02b0*/  @!P0 LDG.E.EL.64 R16, desc[UR4][R26.64] ;  /* 0x000000041a108981 */ /* 0x000364000c2e1b00 */
[--C-:B-1----:R-:W-:Y:S01]  /*02c0*/  IMAD.WIDE R26, R2, 0x4, R10.reuse ;  /* 0x00000004021a7825 */ /* 0x102fe200078e020a */
[----:B------:R-:W-:Y:S01]  /*02d0*/  HFMA2.MMA R2, -RZ, RZ, 1.625, 0 ;  /* 0x3e800000ff027435 */ /* 0x000fe200000001ff */
[----:B------:R-:W-:Y:S02]  /*02e0*/  CS2R R14, SRZ ;  /* 0x00000000000e7805 */ /* 0x000fe4000001ff00 */
[----:B------:R-:W-:-:S04]  /*02f0*/  IMAD.WIDE R10, R21, 0x4, R10 ;  /* 0x00000004150a7825 */ /* 0x000fc800078e020a */
[----:B------:R-:W3:Y:S01]  /*0300*/  @!P0 LDG.E.EL.64 R14, desc[UR4][R28.64] ;  /* 0x000000041c0e8981 */ /* 0x000ee2000c2e1b00 */
[----:B------:R-:W-:-:S06]  /*0310*/  CS2R R20, SRZ ;  /* 0x0000000000147805 */ /* 0x000fcc000001ff00 */
[----:B------:R1:W5:Y:S02]  /*0320*/  @!P0 LDG.E.EL.64 R20, desc[UR4][R10.64] ;  /* 0x000000040a148981 */ /* 0x000364000c2e1b00 */
[----:B01----:R-:W-:Y:S01]  /*0330*/  CS2R R10, SRZ ;  /* 0x00000000000a7805 */ /* 0x003fe2000001ff00 */
[----:B--2---:R-:W-:-:S04]  /*0340*/  FADD R4, R4, 9.9999997473787516356e-06 ;  /* 0x3727c5ac04047421 */ /* 0x004fc80000000000 */
[----:B------:R0:W1:Y:S01]  /*0350*/  MUFU.SQRT R3, R4 ;  /* 0x0000000400037308 */ /* 0x0000620000002000 */
[----:B------:R-:W-:Y:S01]  /*0360*/  FADD R8, R19, 9.9999997473787516356e-06 ;  /* 0x3727c5ac13087421 */ /* 0x000fe20000000000 */
[----:B0-----:R-:W-:-:S06]  /*0370*/  FADD R4, R18, 9.9999997473787516356e-06 ;  /* 0x3727c5ac12047421 */ /* 0x001fcc0000000000 */
[----:B------:R0:W2:Y:S01]  /*0380*/  MUFU.SQRT R9, R4 ;  /* 0x0000000400097308 */ /* 0x0000a20000002000 */
[C---:B-1----:R-:W-:Y:S02]  /*0390*/  FSETP.GT.AND P6, PT, R3.reuse, 8.50705917302346158658e+37, PT ;  /* 0x7e8000000300780b */ /* 0x042fe40003fc4000 */
[----:B------:R-:W-:-:S05]  /*03a0*/  FSETP.GEU.AND P1, PT, R3, 1.175494350822287508e-38, PT ;  /* 0x008000000300780b */ /* 0x000fca0003f2e000 */
[----:B------:R-:W1:Y:S01]  /*03b0*/  MUFU.SQRT R8, R8 ;  /* 0x0000000800087308 */ /* 0x000e620000002000 */
[----:B0-----:R-:W-:-:S05]  /*03c0*/  FSEL R4, R2, 1, P6 ;  /* 0x3f80000002047808 */ /* 0x001fca0003000000 */
[----:B------:R-:W-:Y:S01]  /*03d0*/  @P6 FMUL R3, R3, 0.25 ;  /* 0x3e80000003036820 */ /* 0x000fe20000400000 */
[C---:B--2---:R-:W-:Y:S01]  /*03e0*/  FSETP.GT.AND P4, PT, R9.reuse, 8.50705917302346158658e+37, PT ;  /* 0x7e8000000900780b */ /* 0x044fe20003f84000 */
[----:B------:R-:W-:Y:S01]  /*03f0*/  @!P1 FMUL R4, R4, 16777216 ;  /* 0x4b80000004049820 */ /* 0x000fe20000400000 */
[----:B------:R-:W-:Y:S01]  /*0400*/  FSETP.GEU.AND P5, PT, R9, 1.175494350822287508e-38, PT ;  /* 0x008000000900780b */ /* 0x000fe20003fae000 */
[----:B------:R-:W-:Y:S01]  /*0410*/  @!P1 FMUL R3, R3, 16777216 ;  /* 0x4b80000003039820 */ /* 0x000fe20000400000 */
[C---:B-1----:R-:W-:Y:S02]  /*0420*/  FSETP.GT.AND P6, PT, R8.reuse, 8.50705917302346158658e+37, PT ;  /* 0x7e8000000800780b */ /* 0x042fe40003fc4000 */
[C---:B------:R-:W-:Y:S02]  /*0430*/  FSETP.GEU.AND P1, PT, R8.reuse, 1.175494350822287508e-38, PT ;  /* 0x008000000800780b */ /* 0x040fe40003f2e000 */
[----:B------:R-:W-:Y:S01]  /*0440*/  CS2R R18, SRZ ;  /* 0x0000000000127805 */ /* 0x000fe2000001ff00 */
[----:B------:R-:W-:Y:S01]  /*0450*/  FADD R5, R5, 9.9999997473787516356e-06 ;  /* 0x3727c5ac05057421 */ /* 0x000fe20000000000 */
[----:B------:R-:W0:Y:S03]  /*0460*/  MUFU.RCP R3, R3 ;  /* 0x0000000300037308 */ /* 0x000e260000001000 */
[----:B------:R-:W-:Y:S01]  /*0470*/  @P4 FMUL R9, R9, 0.25 ;  /* 0x3e80000009094820 */ /* 0x000fe20000400000 */
[----:B------:R1:W2:Y:S03]  /*0480*/  @!P0 LDG.E.EL.64 R18, desc[UR4][R26.64] ;  /* 0x000000041a128981 */ /* 0x0002a6000c2e1b00 */
[----:B------:R-:W-:Y:S01]  /*0490*/  @!P5 FMUL R9, R9, 16777216 ;  /* 0x4b8000000909d820 */ /* 0x000fe20000400000 */
[----:B------:R-:W-:Y:S01]  /*04a0*/  @P6 FMUL R8, R8, 0.25 ;  /* 0x3e80000008086820 */ /* 0x000fe20000400000 */
[----:B------:R-:W4:Y:S03]  /*04b0*/  MUFU.SQRT R5, R5 ;  /* 0x0000000500057308 */ /* 0x000f260000002000 */
[----:B------:R-:W-:Y:S01]  /*04c0*/  @!P1 FMUL R8, R8, 16777216 ;  /* 0x4b80000008089820 */ /* 0x000fe20000400000 */
[----:B-1----:R-:W1:Y:S04]  /*04d0*/  LDC.64 R26, c[0x0][0x210] ;  /* 0x00008400ff1a7b82 */ /* 0x002e680000000a00 */
[----:B------:R-:W4:Y:S01]  /*04e0*/  MUFU.RCP R9, R9 ;  /* 0x0000000900097308 */ /* 0x000f220000001000 */
[----:B0-----:R-:W-:Y:S01]  /*04f0*/  FMUL R4, R3, R4 ;  /* 0x0000000403047220 */ /* 0x001fe20000400000 */
[----:B------:R-:W-:-:S06]  /*0500*/  FSEL R3, R2, 1, P4 ;  /* 0x3f80000002037808 */ /* 0x000fcc0002000000 */
[----:B------:R-:W0:Y:S01]  /*0510*/  MUFU.RCP R8, R8 ;  /* 0x0000000800087308 */ /* 0x000e220000001000 */
[----:B------:R-:W-:Y:S01]  /*0520*/  FSEL R29, R2, 1, P6 ;  /* 0x3f800000021d7808 */ /* 0x000fe20003000000 */
[----:B------:R-:W-:Y:S01]  /*0530*/  @!P5 FMUL R3, R3, 16777216 ;  /* 0x4b8000000303d820 */ /* 0x000fe20000400000 */
[----:B----4-:R-:W-:-:S03]  /*0540*/  FSETP.GT.AND P2, PT, R5, 8.50705917302346158658e+37, PT ;  /* 0x7e8000000500780b */ /* 0x010fc60003f44000 */
[----:B------:R-:W-:Y:S01]  /*0550*/  @!P1 FMUL R29, R29, 16777216 ;  /* 0x4b8000001d1d9820 */ /* 0x000fe20000400000 */
[----:B------:R-:W-:Y:S01]  /*0560*/  FSEL R28, R2, 1, P2 ;  /* 0x3f800000021c7808 */ /* 0x000fe20001000000 */
[----:B------:R-:W-:Y:S01]  /*0570*/  FMUL R2, R9, R3 ;  /* 0x0000000309027220 */ /* 0x000fe20000400000 */
[----:B-1----:R-:W-:-:S04]  /*0580*/  IMAD.WIDE R26, R0, 0x4, R26 ;  /* 0x00000004001a7825 */ /* 0x002fc800078e021a */
[----:B0-----:R-:W-:Y:S01]  /*0590*/  FMUL R3, R8, R29 ;  /* 0x0000001d08037220 */ /* 0x001fe20000400000 */
[----:B------:R-:W-:-:S06]  /*05a0*/  CS2R R8, SRZ ;  /* 0x0000000000087805 */ /* 0x000fcc000001ff00 */
[----:B------:R-:W3:Y:S01]  /*05b0*/  @!P0 LDG.E.128 R8, desc[UR4][R26.64] ;  /* 0x000000041a088981 */ /* 0x000ee2000c1e1d00 */
[C---:B------:R-:W-:Y:S01]  /*05c0*/  FSETP.GEU.AND P3, PT, R5.reuse, 1.175494350822287508e-38, PT ;  /* 0x008000000500780b */ /* 0x040fe20003f6e000 */
[----:B------:R-:W-:-:S12]  /*05d0*/  @P2 FMUL R5, R5, 0.25 ;  /* 0x3e80000005052820 */ /* 0x000fd80000400000 */
[----:B------:R-:W-:-:S06]  /*05e0*/  @!P3 FMUL R5, R5, 16777216 ;  /* 0x4b8000000505b820 */ /* 0x000fcc0000400000 */
[----:B------:R-:W0:Y:S01]  /*05f0*/  MUFU.RCP R5, R5 ;  /* 0x0000000500057308 */ /* 0x000e220000001000 */
[----:B------:R-:W-:-:S04]  /*0600*/  @!P3 FMUL R28, R28, 16777216 ;  /* 0x4b8000001c1cb820 */ /* 0x000fc80000400000 */
[----:B0-----:R-:W-:Y:S01]  /*0610*/  FMUL R5, R5, R28 ;  /* 0x0000001c05057220 */ /* 0x001fe20000400000 */
[----:B---3--:R-:W-:Y:S01]  /*0620*/  FADD R9, R25, R9 ;  /* 0x0000000919097221 */ /* 0x008fe20000000000 */
[----:B------:R-:W-:Y:S01]  /*0630*/  FADD R8, R24, R8 ;  /* 0x0000000818087221 */ /* 0x000fe20000000000 */
[----:B------:R-:W-:Y:S01]  /*0640*/  FADD R11, R23, R11 ;  /* 0x0000000b170b7221 */ /* 0x000fe20000000000 */
[----:B------:R-:W-:Y:S01]  /*0650*/  FADD R10, R22, R10 ;  /* 0x0000000a160a7221 */ /* 0x000fe20000000000 */
[----:B------:R-:W-:Y:S01]  /*0660*/  FADD R24, R9, -R7 ;  /* 0x8000000709187221 */ /* 0x000fe20000000000 */
[----:B------:R-:W-:Y:S01]  /*0670*/  FADD R7, R8, -R6 ;  /* 0x8000000608077221 */ /* 0x000fe20000000000 */
[----:B------:R-:W-:Y:S02]  /*0680*/  FADD R6, R11, -R13 ;  /* 0x8000000d0b067221 */ /* 0x000fe40000000000 */
[----:B------:R-:W-:Y:S01]  /*0690*/  FMUL R24, R5, R24 ;  /* 0x0000001805187220 */ /* 0x000fe20000400000 */
[----:B------:R-:W-:Y:S01]  /*06a0*/  FADD R5, R10, -R12 ;  /* 0x8000000c0a057221 */ /* 0x000fe20000000000 */
[----:B------:R-:W-:Y:S01]  /*06b0*/  FMUL R7, R4, R7 ;  /* 0x0000000704077220 */ /* 0x000fe20000400000 */
[----:B------:R-:W-:Y:S01]  /*06c0*/  FMUL R6, R3, R6 ;  /* 0x0000000603067220 */ /* 0x000fe20000400000 */
[----:B--2---:R-:W-:Y:S01]  /*06d0*/  FFMA R15, R24, R15, R19 ;  /* 0x0000000f180f7223 */ /* 0x004fe20000000013 */
[----:B------:R-:W-:Y:S01]  /*06e0*/  FMUL R5, R2, R5 ;  /* 0x0000000502057220 */ /* 0x000fe20000400000 */
[----:B------:R-:W-:Y:S01]  /*06f0*/  FFMA R7, R7, R14, R18 ;  /* 0x0000000e07077223 */ /* 0x000fe20000000012 */
[----:B-----5:R-:W-:Y:S01]  /*0700*/  FFMA R6, R6, R17, R21 ;  /* 0x0000001106067223 */ /* 0x020fe20000000015 */
[----:B------:R-:W0:Y:S01]  /*0710*/  LDC.64 R2, c[0x0][0x240] ;  /* 0x00009000ff027b82 */ /* 0x000e220000000a00 */
[----:B------:R-:W-:Y:S01]  /*0720*/  FSETP.GTU.AND P1, PT, R15, RZ, PT ;  /* 0x000000ff0f00720b */ /* 0x000fe20003f2c000 */
[----:B------:R-:W-:Y:S01]  /*0730*/  FFMA R16, R5, R16, R20 ;  /* 0x0000001005107223 */ /* 0x000fe20000000014 */
[----:B------:R-:W-:-:S02]  /*0740*/  FSETP.GTU.AND P4, PT, R7, RZ, PT ;  /* 0x000000ff0700720b */ /* 0x000fc40003f8c000 */
[----:B------:R-:W-:Y:S02]  /*0750*/  FSEL R5, R15, RZ, P1 ;  /* 0x000000ff0f057208 */ /* 0x000fe40000800000 */
[----:B------:R-:W-:Y:S02]  /*0760*/  FSETP.GTU.AND P2, PT, R6, RZ, PT ;  /* 0x000000ff0600720b */ /* 0x000fe40003f4c000 */
[----:B------:R-:W-:Y:S02]  /*0770*/  FSETP.GTU.AND P3, PT, R16, RZ, PT ;  /* 0x000000ff1000720b */ /* 0x000fe40003f6c000 */
[----:B------:R-:W-:Y:S02]  /*0780*/  FSEL R4, R7, RZ, P4 ;  /* 0x000000ff07047208 */ /* 0x000fe40002000000 */
[----:B------:R-:W-:Y:S02]  /*0790*/  FSETP.GEU.AND P1, PT, R5, 6, PT ;  /* 0x40c000000500780b */ /* 0x000fe40003f2e000 */
[----:B------:R-:W-:-:S02]  /*07a0*/  FSEL R7, R6, RZ, P2 ;  /* 0x000000ff06077208 */ /* 0x000fc40001000000 */
[----:B------:R-:W-:Y:S02]  /*07b0*/  FSEL R6, R16, RZ, P3 ;  /* 0x000000ff10067208 */ /* 0x000fe40001800000 */
[----:B------:R-:W-:Y:S02]  /*07c0*/  FSETP.GEU.AND P5, PT, R4, 6, PT ;  /* 0x40c000000400780b */ /* 0x000fe40003fae000 */
[----:B------:R-:W-:Y:S02]  /*07d0*/  FSETP.GEU.AND P3, PT, R7, 6, PT ;  /* 0x40c000000700780b */ /* 0x000fe40003f6e000 */
[----:B------:R-:W-:Y:S02]  /*07e0*/  FSETP.GEU.AND P2, PT, R6, 6, PT ;  /* 0x40c000000600780b */ /* 0x000fe40003f4e000 */
[----:B------:R-:W-:Y:S01]  /*07f0*/  FSETP.NAN.AND P6, PT, R5, R5, PT ;  /* 0x000000050500720b */ /* 0x000fe20003fc8000 */
[----:B------:R1:W-:Y:S01]  /*0800*/  @!P0 STG.E.128 desc[UR4][R26.64], R8 ;  /* 0x000000081a008986 */ /* 0x0003e2000c101d04 */
[----:B------:R-:W-:-:S02]  /*0810*/  FSETP.NAN.AND P4, PT, R4, R4, PT ;  /* 0x000000040400720b */ /* 0x000fc40003f88000 */
[----:B------:R-:W-:Y:S02]  /*0820*/  @P1 SEL R5, R5, 0x40c00000, P6 ;  /* 0x40c0000005051807 */ /* 0x000fe40003000000 */
[C---:B------:R-:W-:Y:S02]  /*0830*/  FSETP.NAN.AND P6, PT, R7.reuse, R7, PT ;  /* 0x000000070700720b */ /* 0x040fe40003fc8000 */
[----:B------:R-:W-:Y:S01]  /*0840*/  FSETP.NAN.AND P1, PT, R6, R6, PT ;  /* 0x000000060600720b */ /* 0x000fe20003f28000 */
[----:B0-----:R-:W-:Y:S01]  /*0850*/  IMAD.WIDE R2, R0, 0x4, R2 ;  /* 0x0000000400027825 */ /* 0x001fe200078e0202 */
[----:B------:R-:W-:Y:S02]  /*0860*/  @P5 SEL R4, R4, 0x40c00000, P4 ;  /* 0x40c0000004045807 */ /* 0x000fe40002000000 */
[----:B------:R-:W-:Y:S02]  /*0870*/  @P3 SEL R7, R7, 0x40c00000, P6 ;  /* 0x40c0000007073807 */ /* 0x000fe40003000000 */
[----:B------:R-:W-:Y:S01]  /*0880*/  @P2 SEL R6, R6, 0x40c00000, P1 ;  /* 0x40c0000006062807 */ /* 0x000fe20000800000 */
[----:B------:R-:W-:Y:S06]  /*0890*/  @P0 EXIT ;  /* 0x000000000000094d */ /* 0x000fec0003800000 */
[----:B------:R-:W-:Y:S01]  /*08a0*/  STG.E.128 desc[UR4][R2.64], R4 ;  /* 0x0000000402007986 */ /* 0x000fe2000c101d04 */
[----:B------:R-:W-:Y:S05]  /*08b0*/  EXIT ;  /* 0x000000000000794d */ /* 0x000fea0003800000 */
.L_x_0:
[----:B------:R-:W-:-:S00]  /*08c0*/  BRA `(.L_x_0) ;  /* 0xfffffffc00fc7947 */ /* 0x000fc0000383ffff */
[----:B------:R-:W-:-:S00]  /*08d0*/  NOP ;  /* 0x0000000000007918 */ /* 0x000fc00000000000 */
        /* <DEDUP_REMOVED lines=10> */
.L_x_1:


//--------------------- .nv.global.init           --------------------------
	.section	.nv.global.init,"aw",@progbits
.nv.global.init:
	.type		_$_str,@object
	.size		_$_str,(_$_str_$_2 - _$_str)
_$_str:
        /*0000*/ 	.byte	0x5f, 0x5f, 0x43, 0x55, 0x44, 0x41, 0x5f, 0x46, 0x54, 0x5a, 0x00
	.type		_$_str_$_2,@object
	.size		_$_str_$_2,(.L_1 - _$_str_$_2)
_$_str_$_2:
        /*000b*/ 	.byte	0x5f, 0x5f, 0x43, 0x55, 0x44, 0x41, 0x5f, 0x50, 0x52, 0x45, 0x43, 0x5f, 0x53, 0x51, 0x52, 0x54
        /*001b*/ 	.byte	0x00
.L_1:


//--------------------- .nv.constant0.triton_poi_fused__native_batch_norm_legit_no_training_convolution_hardtanh_52 --------------------------
	.section	.nv.constant0.triton_poi_fused__native_batch_norm_legit_no_training_convolution_hardtanh_52,"a",@progbits
	.sectionflags	@""
	.align	4
.nv.constant0.triton_poi_fused__native_batch_norm_legit_no_training_convolution_hardtanh_52:
	.zero		588
